//
// Generated by NVIDIA NVVM Compiler
//
// Compiler Build ID: CL-36424714
// Cuda compilation tools, release 13.0, V13.0.88
// Based on NVVM 20.0.0
//

.version 9.0
.target sm_100
.address_size 64

	// .globl	_Z15multiply_matrixPiS_S_i

.visible .entry _Z15multiply_matrixPiS_S_i(
	.param .u64 .ptr .align 1 _Z15multiply_matrixPiS_S_i_param_0,
	.param .u64 .ptr .align 1 _Z15multiply_matrixPiS_S_i_param_1,
	.param .u64 .ptr .align 1 _Z15multiply_matrixPiS_S_i_param_2,
	.param .u32 _Z15multiply_matrixPiS_S_i_param_3
)
{
	.reg .pred 	%p<10>;
	.reg .b32 	%r<106>;
	.reg .b64 	%rd<39>;

	ld.param.u64 	%rd4, [_Z15multiply_matrixPiS_S_i_param_0];
	ld.param.u64 	%rd5, [_Z15multiply_matrixPiS_S_i_param_1];
	ld.param.u64 	%rd3, [_Z15multiply_matrixPiS_S_i_param_2];
	ld.param.u32 	%r32, [_Z15multiply_matrixPiS_S_i_param_3];
	cvta.to.global.u64 	%rd1, %rd5;
	cvta.to.global.u64 	%rd2, %rd4;
	mov.u32 	%r33, %ctaid.x;
	mov.u32 	%r34, %ntid.x;
	mov.u32 	%r35, %tid.x;
	mad.lo.s32 	%r1, %r33, %r34, %r35;
	mov.u32 	%r2, %ctaid.y;
	max.s32 	%r36, %r2, %r1;
	setp.ge.s32 	%p1, %r36, %r32;
	@%p1 bra 	$L__BB0_13;
	mul.lo.s32 	%r3, %r32, %r2;
	add.s32 	%r39, %r32, -1;
	and.b32  	%r4, %r32, 7;
	setp.lt.u32 	%p2, %r39, 7;
	mov.b32 	%r100, 0;
	mov.u32 	%r105, %r100;
	@%p2 bra 	$L__BB0_4;
	and.b32  	%r100, %r32, -8;
	neg.s32 	%r94, %r100;
	shl.b32 	%r7, %r32, 3;
	mov.b32 	%r105, 0;
	mul.wide.s32 	%rd10, %r32, 4;
	mov.u32 	%r92, %r3;
	mov.u32 	%r93, %r1;
$L__BB0_3:
	.pragma "nounroll";
	mul.wide.s32 	%rd6, %r92, 4;
	add.s64 	%rd7, %rd2, %rd6;
	ld.global.u32 	%r41, [%rd7];
	mul.wide.s32 	%rd8, %r93, 4;
	add.s64 	%rd9, %rd1, %rd8;
	ld.global.u32 	%r42, [%rd9];
	mad.lo.s32 	%r43, %r42, %r41, %r105;
	ld.global.u32 	%r44, [%rd7+4];
	add.s64 	%rd11, %rd9, %rd10;
	ld.global.u32 	%r45, [%rd11];
	mad.lo.s32 	%r46, %r45, %r44, %r43;
	ld.global.u32 	%r47, [%rd7+8];
	add.s64 	%rd12, %rd11, %rd10;
	ld.global.u32 	%r48, [%rd12];
	mad.lo.s32 	%r49, %r48, %r47, %r46;
	ld.global.u32 	%r50, [%rd7+12];
	add.s64 	%rd13, %rd12, %rd10;
	ld.global.u32 	%r51, [%rd13];
	mad.lo.s32 	%r52, %r51, %r50, %r49;
	ld.global.u32 	%r53, [%rd7+16];
	add.s64 	%rd14, %rd13, %rd10;
	ld.global.u32 	%r54, [%rd14];
	mad.lo.s32 	%r55, %r54, %r53, %r52;
	ld.global.u32 	%r56, [%rd7+20];
	add.s64 	%rd15, %rd14, %rd10;
	ld.global.u32 	%r57, [%rd15];
	mad.lo.s32 	%r58, %r57, %r56, %r55;
	ld.global.u32 	%r59, [%rd7+24];
	add.s64 	%rd16, %rd15, %rd10;
	ld.global.u32 	%r60, [%rd16];
	mad.lo.s32 	%r61, %r60, %r59, %r58;
	ld.global.u32 	%r62, [%rd7+28];
	add.s64 	%rd17, %rd16, %rd10;
	ld.global.u32 	%r63, [%rd17];
	mad.lo.s32 	%r105, %r63, %r62, %r61;
	add.s32 	%r94, %r94, 8;
	add.s32 	%r93, %r93, %r7;
	add.s32 	%r92, %r92, 8;
	setp.ne.s32 	%p3, %r94, 0;
	@%p3 bra 	$L__BB0_3;
$L__BB0_4:
	setp.eq.s32 	%p4, %r4, 0;
	@%p4 bra 	$L__BB0_12;
	and.b32  	%r19, %r32, 3;
	setp.lt.u32 	%p5, %r4, 4;
	@%p5 bra 	$L__BB0_7;
	add.s32 	%r65, %r100, %r3;
	mul.wide.s32 	%rd18, %r65, 4;
	add.s64 	%rd19, %rd2, %rd18;
	ld.global.u32 	%r66, [%rd19];
	mad.lo.s32 	%r67, %r100, %r32, %r1;
	mul.wide.s32 	%rd20, %r67, 4;
	add.s64 	%rd21, %rd1, %rd20;
	ld.global.u32 	%r68, [%rd21];
	mad.lo.s32 	%r69, %r68, %r66, %r105;
	ld.global.u32 	%r70, [%rd19+4];
	mul.wide.s32 	%rd22, %r32, 4;
	add.s64 	%rd23, %rd21, %rd22;
	ld.global.u32 	%r71, [%rd23];
	mad.lo.s32 	%r72, %r71, %r70, %r69;
	ld.global.u32 	%r73, [%rd19+8];
	add.s64 	%rd24, %rd23, %rd22;
	ld.global.u32 	%r74, [%rd24];
	mad.lo.s32 	%r75, %r74, %r73, %r72;
	ld.global.u32 	%r76, [%rd19+12];
	add.s64 	%rd25, %rd24, %rd22;
	ld.global.u32 	%r77, [%rd25];
	mad.lo.s32 	%r105, %r77, %r76, %r75;
	add.s32 	%r100, %r100, 4;
$L__BB0_7:
	setp.eq.s32 	%p6, %r19, 0;
	@%p6 bra 	$L__BB0_12;
	setp.eq.s32 	%p7, %r19, 1;
	@%p7 bra 	$L__BB0_10;
	add.s32 	%r79, %r100, %r3;
	mul.wide.s32 	%rd26, %r79, 4;
	add.s64 	%rd27, %rd2, %rd26;
	ld.global.u32 	%r80, [%rd27];
	mad.lo.s32 	%r81, %r100, %r32, %r1;
	mul.wide.s32 	%rd28, %r81, 4;
	add.s64 	%rd29, %rd1, %rd28;
	ld.global.u32 	%r82, [%rd29];
	mad.lo.s32 	%r83, %r82, %r80, %r105;
	ld.global.u32 	%r84, [%rd27+4];
	mul.wide.s32 	%rd30, %r32, 4;
	add.s64 	%rd31, %rd29, %rd30;
	ld.global.u32 	%r85, [%rd31];
	mad.lo.s32 	%r105, %r85, %r84, %r83;
	add.s32 	%r100, %r100, 2;
$L__BB0_10:
	and.b32  	%r86, %r32, 1;
	setp.eq.b32 	%p8, %r86, 1;
	not.pred 	%p9, %p8;
	@%p9 bra 	$L__BB0_12;
	add.s32 	%r87, %r100, %r3;
	mul.wide.s32 	%rd32, %r87, 4;
	add.s64 	%rd33, %rd2, %rd32;
	ld.global.u32 	%r88, [%rd33];
	mad.lo.s32 	%r89, %r100, %r32, %r1;
	mul.wide.s32 	%rd34, %r89, 4;
	add.s64 	%rd35, %rd1, %rd34;
	ld.global.u32 	%r90, [%rd35];
	mad.lo.s32 	%r105, %r90, %r88, %r105;
$L__BB0_12:
	add.s32 	%r91, %r3, %r1;
	cvta.to.global.u64 	%rd36, %rd3;
	mul.wide.s32 	%rd37, %r91, 4;
	add.s64 	%rd38, %rd36, %rd37;
	st.global.u32 	[%rd38], %r105;
$L__BB0_13:
	ret;

}


// ===== COMPILED SASS (sm_100) =====

	.target	sm_100

	.elftype	@"ET_EXEC"


//--------------------- .note.nv.tkinfo           --------------------------
	.section	.note.nv.tkinfo,"",@"SHT_NOTE"
	.sectionflags	@"SHF_NOTE_NV_TKINFO"
	.tkinfo
        /*0018*/ 	.word	0x00000002
        /*0030*/ 	.string	""
        /*0030*/ 	.string	"ptxas"
        /*0030*/ 	.string	"Cuda compilation tools, release 13.0, V13.0.88"
        /*0030*/ 	.string	"Build cuda_13.0.r13.0/compiler.36424714_0"
        /*0030*/ 	.string	"-arch sm_100 -m 64 "



//--------------------- .note.nv.cuinfo           --------------------------
	.section	.note.nv.cuinfo,"",@"SHT_NOTE"
	.sectionflags	@"SHF_NOTE_NV_CUINFO"
        /*0018*/ 	.short	0x0002
        /*001a*/ 	.short	0x0064
        /*001c*/ 	.short	0x0082
	.zero		2


//--------------------- .nv.info                  --------------------------
	.section	.nv.info,"",@"SHT_CUDA_INFO"
	.align	4


	//----- nvinfo : EIATTR_REGCOUNT
	.align		4
        /*0000*/ 	.byte	0x04, 0x2f
        /*0002*/ 	.short	(.L_1 - .L_0)
	.align		4
.L_0:
        /*0004*/ 	.word	index@(_Z15multiply_matrixPiS_S_i)
        /*0008*/ 	.word	0x00000020


	//----- nvinfo : EIATTR_FRAME_SIZE
	.align		4
.L_1:
        /*000c*/ 	.byte	0x04, 0x11
        /*000e*/ 	.short	(.L_3 - .L_2)
	.align		4
.L_2:
        /*0010*/ 	.word	index@(_Z15multiply_matrixPiS_S_i)
        /*0014*/ 	.word	0x00000000


	//----- nvinfo : EIATTR_MIN_STACK_SIZE
	.align		4
.L_3:
        /*0018*/ 	.byte	0x04, 0x12
        /*001a*/ 	.short	(.L_5 - .L_4)
	.align		4
.L_4:
        /*001c*/ 	.word	index@(_Z15multiply_matrixPiS_S_i)
        /*0020*/ 	.word	0x00000000
.L_5:


//--------------------- .nv.compat                --------------------------
	.section	.nv.compat,"",@"SHT_CUDA_COMPAT_INFO"
	.align	4
        /*0000*/ 	.byte	0x02, 0x09, 0x00, 0x00, 0x02, 0x02, 0x01, 0x00, 0x02, 0x05, 0x05, 0x00, 0x03, 0x07, 0x01, 0x01
        /*0010*/ 	.byte	0x02, 0x03, 0x00, 0x00, 0x02, 0x06, 0x01, 0x00, 0x04, 0x0b, 0x08, 0x00, 0x09, 0x00, 0x00, 0x00
        /*0020*/ 	.byte	0x00, 0x00, 0x00, 0x00


//--------------------- .nv.info._Z15multiply_matrixPiS_S_i --------------------------
	.section	.nv.info._Z15multiply_matrixPiS_S_i,"",@"SHT_CUDA_INFO"
	.sectionflags	@""
	.align	4


	//----- nvinfo : EIATTR_CUDA_API_VERSION
	.align		4
        /*0000*/ 	.byte	0x04, 0x37
        /*0002*/ 	.short	(.L_7 - .L_6)
.L_6:
        /*0004*/ 	.word	0x00000082


	//----- nvinfo : EIATTR_KPARAM_INFO
	.align		4
.L_7:
        /*0008*/ 	.byte	0x04, 0x17
        /*000a*/ 	.short	(.L_9 - .L_8)
.L_8:
        /*000c*/ 	.word	0x00000000
        /*0010*/ 	.short	0x0003
        /*0012*/ 	.short	0x0018
        /*0014*/ 	.byte	0x00, 0xf0, 0x11, 0x00


	//----- nvinfo : EIATTR_KPARAM_INFO
	.align		4
.L_9:
        /*0018*/ 	.byte	0x04, 0x17
        /*001a*/ 	.short	(.L_11 - .L_10)
.L_10:
        /*001c*/ 	.word	0x00000000
        /*0020*/ 	.short	0x0002
        /*0022*/ 	.short	0x0010
        /*0024*/ 	.byte	0x00, 0xf5, 0x21, 0x00


	//----- nvinfo : EIATTR_KPARAM_INFO
	.align		4
.L_11:
        /*0028*/ 	.byte	0x04, 0x17
        /*002a*/ 	.short	(.L_13 - .L_12)
.L_12:
        /*002c*/ 	.word	0x00000000
        /*0030*/ 	.short	0x0001
        /*0032*/ 	.short	0x0008
        /*0034*/ 	.byte	0x00, 0xf5, 0x21, 0x00


	//----- nvinfo : EIATTR_KPARAM_INFO
	.align		4
.L_13:
        /*0038*/ 	.byte	0x04, 0x17
        /*003a*/ 	.short	(.L_15 - .L_14)
.L_14:
        /*003c*/ 	.word	0x00000000
        /*0040*/ 	.short	0x0000
        /*0042*/ 	.short	0x0000
        /*0044*/ 	.byte	0x00, 0xf5, 0x21, 0x00


	//----- nvinfo : EIATTR_SPARSE_MMA_MASK
	.align		4
.L_15:
        /*0048*/ 	.byte	0x03, 0x50
        /*004a*/ 	.short	0x0000


	//----- nvinfo : EIATTR_MAXREG_COUNT
	.align		4
        /*004c*/ 	.byte	0x03, 0x1b
        /*004e*/ 	.short	0x00ff


	//----- nvinfo : EIATTR_MERCURY_ISA_VERSION
	.align		4
        /*0050*/ 	.byte	0x03, 0x5f
        /*0052*/ 	.short	0x0101


	//----- nvinfo : EIATTR_VRC_CTA_INIT_COUNT
	.align		4
        /*0054*/ 	.byte	0x02, 0x4a
	.zero		1
	.zero		1


	//----- nvinfo : EIATTR_EXIT_INSTR_OFFSETS
	.align		4
        /*0058*/ 	.byte	0x04, 0x1c
        /*005a*/ 	.short	(.L_17 - .L_16)


	//   ....[0]....
.L_16:
        /*005c*/ 	.word	0x00000090


	//   ....[1]....
        /*0060*/ 	.word	0x000007a0


	//----- nvinfo : EIATTR_CBANK_PARAM_SIZE
	.align		4
.L_17:
        /*0064*/ 	.byte	0x03, 0x19
        /*0066*/ 	.short	0x001c


	//----- nvinfo : EIATTR_PARAM_CBANK
	.align		4
        /*0068*/ 	.byte	0x04, 0x0a
        /*006a*/ 	.short	(.L_19 - .L_18)
	.align		4
.L_18:
        /*006c*/ 	.word	index@(.nv.constant0._Z15multiply_matrixPiS_S_i)
        /*0070*/ 	.short	0x0380
        /*0072*/ 	.short	0x001c


	//----- nvinfo : EIATTR_SW_WAR
	.align		4
.L_19:
        /*0074*/ 	.byte	0x04, 0x36
        /*0076*/ 	.short	(.L_21 - .L_20)
.L_20:
        /*0078*/ 	.word	0x00000008
.L_21:


//--------------------- .nv.callgraph             --------------------------
	.section	.nv.callgraph,"",@"SHT_CUDA_CALLGRAPH"
	.align	4
	.sectionentsize	8
	.align		4
        /*0000*/ 	.word	0x00000000
	.align		4
        /*0004*/ 	.word	0xffffffff
	.align		4
        /*0008*/ 	.word	0x00000000
	.align		4
        /*000c*/ 	.word	0xfffffffe
	.align		4
        /*0010*/ 	.word	0x00000000
	.align		4
        /*0014*/ 	.word	0xfffffffd
	.align		4
        /*0018*/ 	.word	0x00000000
	.align		4
        /*001c*/ 	.word	0xfffffffc


//--------------------- .text._Z15multiply_matrixPiS_S_i --------------------------
	.section	.text._Z15multiply_matrixPiS_S_i,"ax",@progbits
	.align	128
        .global         _Z15multiply_matrixPiS_S_i
        .type           _Z15multiply_matrixPiS_S_i,@function
        .size           _Z15multiply_matrixPiS_S_i,(.L_x_5 - _Z15multiply_matrixPiS_S_i)
        .other          _Z15multiply_matrixPiS_S_i,@"STO_CUDA_ENTRY STV_DEFAULT"
_Z15multiply_matrixPiS_S_i:
.text._Z15multiply_matrixPiS_S_i:
[----:B------:R-:W-:Y:S01]  /*0000*/  LDC R1, c[0x0][0x37c] ;  /* 0x0000df00ff017b82 */ /* 0x000fe20000000800 */
[----:B------:R-:W0:Y:S07]  /*0010*/  S2R R3, SR_TID.X ;  /* 0x0000000000037919 */ /* 0x000e2e0000002100 */
[----:B------:R-:W0:Y:S08]  /*0020*/  S2UR UR4, SR_CTAID.X ;  /* 0x00000000000479c3 */ /* 0x000e300000002500 */
[----:B------:R-:W0:Y:S08]  /*0030*/  LDC R0, c[0x0][0x360] ;  /* 0x0000d800ff007b82 */ /* 0x000e300000000800 */
[----:B------:R-:W1:Y:S08]  /*0040*/  S2UR UR5, SR_CTAID.Y ;  /* 0x00000000000579c3 */ /* 0x000e700000002600 */
[----:B------:R-:W2:Y:S01]  /*0050*/  LDC R15, c[0x0][0x398] ;  /* 0x0000e600ff0f7b82 */ /* 0x000ea20000000800 */
[----:B0-----:R-:W-:-:S05]  /*0060*/  IMAD R0, R0, UR4, R3 ;  /* 0x0000000400007c24 */ /* 0x001fca000f8e0203 */
[----:B-1----:R-:W-:-:S04]  /*0070*/  VIMNMX R2, PT, PT, R0, UR5, !PT ;  /* 0x0000000500027c48 */ /* 0x002fc8000ffe0100 */
[----:B--2---:R-:W-:-:S13]  /*0080*/  ISETP.GE.AND P0, PT, R2, R15, PT ;  /* 0x0000000f0200720c */ /* 0x004fda0003f06270 */
[----:B------:R-:W-:Y:S05]  /*0090*/  @P0 EXIT ;  /* 0x000000000000094d */ /* 0x000fea0003800000 */
[C---:B------:R-:W-:Y:S01]  /*00a0*/  IADD3 R2, PT, PT, R15.reuse, -0x1, RZ ;  /* 0xffffffff0f027810 */ /* 0x040fe20007ffe0ff */
[----:B------:R-:W0:Y:S01]  /*00b0*/  LDCU.64 UR6, c[0x0][0x358] ;  /* 0x00006b00ff0677ac */ /* 0x000e220008000a00 */
[C---:B------:R-:W-:Y:S01]  /*00c0*/  LOP3.LUT R25, R15.reuse, 0x7, RZ, 0xc0, !PT ;  /* 0x000000070f197812 */ /* 0x040fe200078ec0ff */
[----:B------:R-:W-:Y:S01]  /*00d0*/  HFMA2 R14, -RZ, RZ, 0, 0 ;  /* 0x00000000ff0e7431 */ /* 0x000fe200000001ff */
[----:B------:R-:W-:Y:S01]  /*00e0*/  ISETP.GE.U32.AND P1, PT, R2, 0x7, PT ;  /* 0x000000070200780c */ /* 0x000fe20003f26070 */
[----:B------:R-:W-:Y:S01]  /*00f0*/  IMAD R17, R15, UR5, RZ ;  /* 0x000000050f117c24 */ /* 0x000fe2000f8e02ff */
[----:B------:R-:W-:Y:S02]  /*0100*/  ISETP.NE.AND P0, PT, R25, RZ, PT ;  /* 0x000000ff1900720c */ /* 0x000fe40003f05270 */
[----:B------:R-:W-:-:S09]  /*0110*/  MOV R21, RZ ;  /* 0x000000ff00157202 */ /* 0x000fd20000000f00 */
[----:B------:R-:W-:Y:S05]  /*0120*/  @!P1 BRA `(.L_x_0) ;  /* 0x0000000000b49947 */ /* 0x000fea0003800000 */
[----:B------:R-:W-:Y:S02]  /*0130*/  LOP3.LUT R14, R15, 0xfffffff8, RZ, 0xc0, !PT ;  /* 0xfffffff80f0e7812 */ /* 0x000fe400078ec0ff */
[----:B------:R-:W-:Y:S02]  /*0140*/  MOV R21, RZ ;  /* 0x000000ff00157202 */ /* 0x000fe40000000f00 */
[----:B------:R-:W-:Y:S02]  /*0150*/  MOV R18, R17 ;  /* 0x0000001100127202 */ /* 0x000fe40000000f00 */
[----:B------:R-:W-:Y:S02]  /*0160*/  MOV R16, R0 ;  /* 0x0000000000107202 */ /* 0x000fe40000000f00 */
[----:B------:R-:W-:-:S07]  /*0170*/  IADD3 R19, PT, PT, -R14, RZ, RZ ;  /* 0x000000ff0e137210 */ /* 0x000fce0007ffe1ff */
.L_x_1:
[----:B------:R-:W1:Y:S08]  /*0180*/  LDC.64 R8, c[0x0][0x388] ;  /* 0x0000e200ff087b82 */ /* 0x000e700000000a00 */
[----:B------:R-:W2:Y:S01]  /*0190*/  LDC.64 R2, c[0x0][0x380] ;  /* 0x0000e000ff027b82 */ /* 0x000ea20000000a00 */
[----:B-1----:R-:W-:-:S05]  /*01a0*/  IMAD.WIDE R8, R16, 0x4, R8 ;  /* 0x0000000410087825 */ /* 0x002fca00078e0208 */
[----:B0-----:R0:W3:Y:S01]  /*01b0*/  LDG.E R20, desc[UR6][R8.64] ;  /* 0x0000000608147981 */ /* 0x0010e2000c1e1900 */
[----:B------:R-:W-:-:S04]  /*01c0*/  IMAD.WIDE R12, R15, 0x4, R8 ;  /* 0x000000040f0c7825 */ /* 0x000fc800078e0208 */
[----:B--2---:R-:W-:Y:S01]  /*01d0*/  IMAD.WIDE R2, R18, 0x4, R2 ;  /* 0x0000000412027825 */ /* 0x004fe200078e0202 */
[----:B------:R1:W2:Y:S03]  /*01e0*/  LDG.E R23, desc[UR6][R12.64] ;  /* 0x000000060c177981 */ /* 0x0002a6000c1e1900 */
[C---:B------:R-:W-:Y:S01]  /*01f0*/  IMAD.WIDE R4, R15.reuse, 0x4, R12 ;  /* 0x000000040f047825 */ /* 0x040fe200078e020c */
[----:B------:R-:W3:Y:S04]  /*0200*/  LDG.E R22, desc[UR6][R2.64] ;  /* 0x0000000602167981 */ /* 0x000ee8000c1e1900 */
[----:B------:R-:W2:Y:S01]  /*0210*/  LDG.E R24, desc[UR6][R2.64+0x4] ;  /* 0x0000040602187981 */ /* 0x000ea2000c1e1900 */
[----:B------:R-:W-:-:S03]  /*0220*/  IMAD.WIDE R6, R15, 0x4, R4 ;  /* 0x000000040f067825 */ /* 0x000fc600078e0204 */
[----:B------:R4:W5:Y:S01]  /*0230*/  LDG.E R27, desc[UR6][R4.64] ;  /* 0x00000006041b7981 */ /* 0x000962000c1e1900 */
[----:B0-----:R-:W-:-:S03]  /*0240*/  IMAD.WIDE R8, R15, 0x4, R6 ;  /* 0x000000040f087825 */ /* 0x001fc600078e0206 */
[----:B------:R-:W5:Y:S04]  /*0250*/  LDG.E R26, desc[UR6][R2.64+0x8] ;  /* 0x00000806021a7981 */ /* 0x000f68000c1e1900 */
[----:B------:R-:W5:Y:S01]  /*0260*/  LDG.E R7, desc[UR6][R6.64] ;  /* 0x0000000606077981 */ /* 0x000f62000c1e1900 */
[----:B------:R-:W-:-:S03]  /*0270*/  IMAD.WIDE R10, R15, 0x4, R8 ;  /* 0x000000040f0a7825 */ /* 0x000fc600078e0208 */
[----:B------:R-:W5:Y:S01]  /*0280*/  LDG.E R28, desc[UR6][R2.64+0xc] ;  /* 0x00000c06021c7981 */ /* 0x000f62000c1e1900 */
[----:B-1----:R-:W-:-:S03]  /*0290*/  IMAD.WIDE R12, R15, 0x4, R10 ;  /* 0x000000040f0c7825 */ /* 0x002fc600078e020a */
[----:B------:R-:W5:Y:S04]  /*02a0*/  LDG.E R9, desc[UR6][R8.64] ;  /* 0x0000000608097981 */ /* 0x000f68000c1e1900 */
[----:B------:R-:W5:Y:S01]  /*02b0*/  LDG.E R6, desc[UR6][R2.64+0x10] ;  /* 0x0000100602067981 */ /* 0x000f62000c1e1900 */
[----:B----4-:R-:W-:-:S03]  /*02c0*/  IMAD.WIDE R4, R15, 0x4, R12 ;  /* 0x000000040f047825 */ /* 0x010fc600078e020c */
[----:B------:R-:W4:Y:S04]  /*02d0*/  LDG.E R29, desc[UR6][R10.64] ;  /* 0x000000060a1d7981 */ /* 0x000f28000c1e1900 */
[----:B------:R-:W4:Y:S04]  /*02e0*/  LDG.E R8, desc[UR6][R2.64+0x18] ;  /* 0x0000180602087981 */ /* 0x000f28000c1e1900 */
[----:B------:R-:W4:Y:S04]  /*02f0*/  LDG.E R4, desc[UR6][R4.64] ;  /* 0x0000000604047981 */ /* 0x000f28000c1e1900 */
[----:B------:R-:W4:Y:S04]  /*0300*/  LDG.E R10, desc[UR6][R2.64+0x14] ;  /* 0x00001406020a7981 */ /* 0x000f28000c1e1900 */
[----:B------:R0:W4:Y:S04]  /*0310*/  LDG.E R11, desc[UR6][R2.64+0x1c] ;  /* 0x00001c06020b7981 */ /* 0x000128000c1e1900 */
[----:B------:R-:W0:Y:S01]  /*0320*/  LDG.E R3, desc[UR6][R12.64] ;  /* 0x000000060c037981 */ /* 0x000e22000c1e1900 */
[----:B------:R-:W-:-:S04]  /*0330*/  IADD3 R19, PT, PT, R19, 0x8, RZ ;  /* 0x0000000813137810 */ /* 0x000fc80007ffe0ff */
[----:B------:R-:W-:Y:S02]  /*0340*/  ISETP.NE.AND P1, PT, R19, RZ, PT ;  /* 0x000000ff1300720c */ /* 0x000fe40003f25270 */
[----:B------:R-:W-:Y:S02]  /*0350*/  IADD3 R18, PT, PT, R18, 0x8, RZ ;  /* 0x0000000812127810 */ /* 0x000fe40007ffe0ff */
[----:B------:R-:W-:Y:S01]  /*0360*/  LEA R16, R15, R16, 0x3 ;  /* 0x000000100f107211 */ /* 0x000fe200078e18ff */
[----:B---3--:R-:W-:-:S04]  /*0370*/  IMAD R20, R22, R20, R21 ;  /* 0x0000001416147224 */ /* 0x008fc800078e0215 */
[----:B--2---:R-:W-:-:S04]  /*0380*/  IMAD R20, R24, R23, R20 ;  /* 0x0000001718147224 */ /* 0x004fc800078e0214 */
[----:B-----5:R-:W-:-:S04]  /*0390*/  IMAD R20, R26, R27, R20 ;  /* 0x0000001b1a147224 */ /* 0x020fc800078e0214 */
[----:B------:R-:W-:-:S04]  /*03a0*/  IMAD R7, R28, R7, R20 ;  /* 0x000000071c077224 */ /* 0x000fc800078e0214 */
[----:B------:R-:W-:-:S04]  /*03b0*/  IMAD R6, R6, R9, R7 ;  /* 0x0000000906067224 */ /* 0x000fc800078e0207 */
[----:B----4-:R-:W-:-:S04]  /*03c0*/  IMAD R6, R10, R29, R6 ;  /* 0x0000001d0a067224 */ /* 0x010fc800078e0206 */
[----:B0-----:R-:W-:-:S04]  /*03d0*/  IMAD R3, R8, R3, R6 ;  /* 0x0000000308037224 */ /* 0x001fc800078e0206 */
[----:B------:R-:W-:Y:S01]  /*03e0*/  IMAD R21, R11, R4, R3 ;  /* 0x000000040b157224 */ /* 0x000fe200078e0203 */
[----:B------:R-:W-:Y:S06]  /*03f0*/  @P1 BRA `(.L_x_1) ;  /* 0xfffffffc00601947 */ /* 0x000fec000383ffff */
.L_x_0:
[----:B------:R-:W-:Y:S05]  /*0400*/  @!P0 BRA `(.L_x_2) ;  /* 0x0000000000d48947 */ /* 0x000fea0003800000 */
[----:B------:R-:W-:Y:S02]  /*0410*/  ISETP.GE.U32.AND P0, PT, R25, 0x4, PT ;  /* 0x000000041900780c */ /* 0x000fe40003f06070 */
[----:B------:R-:W-:-:S04]  /*0420*/  LOP3.LUT R13, R15, 0x3, RZ, 0xc0, !PT ;  /* 0x000000030f0d7812 */ /* 0x000fc800078ec0ff */
[----:B------:R-:W-:-:S07]  /*0430*/  ISETP.NE.AND P1, PT, R13, RZ, PT ;  /* 0x000000ff0d00720c */ /* 0x000fce0003f25270 */
[----:B------:R-:W-:Y:S06]  /*0440*/  @!P0 BRA `(.L_x_3) ;  /* 0x0000000000588947 */ /* 0x000fec0003800000 */
[----:B------:R-:W1:Y:S01]  /*0450*/  LDC.64 R6, c[0x0][0x388] ;  /* 0x0000e200ff067b82 */ /* 0x000e620000000a00 */
[----:B------:R-:W-:Y:S01]  /*0460*/  IMAD R9, R14, R15, R0 ;  /* 0x0000000f0e097224 */ /* 0x000fe200078e0200 */
[----:B------:R-:W-:-:S06]  /*0470*/  IADD3 R5, PT, PT, R17, R14, RZ ;  /* 0x0000000e11057210 */ /* 0x000fcc0007ffe0ff */
[----:B------:R-:W2:Y:S01]  /*0480*/  LDC.64 R2, c[0x0][0x380] ;  /* 0x0000e000ff027b82 */ /* 0x000ea20000000a00 */
[----:B-1----:R-:W-:-:S04]  /*0490*/  IMAD.WIDE R6, R9, 0x4, R6 ;  /* 0x0000000409067825 */ /* 0x002fc800078e0206 */
[----:B------:R-:W-:Y:S02]  /*04a0*/  IMAD.WIDE R8, R15, 0x4, R6 ;  /* 0x000000040f087825 */ /* 0x000fe400078e0206 */
[----:B0-----:R-:W3:Y:S02]  /*04b0*/  LDG.E R6, desc[UR6][R6.64] ;  /* 0x0000000606067981 */ /* 0x001ee4000c1e1900 */
[----:B--2---:R-:W-:-:S04]  /*04c0*/  IMAD.WIDE R2, R5, 0x4, R2 ;  /* 0x0000000405027825 */ /* 0x004fc800078e0202 */
[C---:B------:R-:W-:Y:S01]  /*04d0*/  IMAD.WIDE R10, R15.reuse, 0x4, R8 ;  /* 0x000000040f0a7825 */ /* 0x040fe200078e0208 */
[----:B------:R-:W3:Y:S04]  /*04e0*/  LDG.E R12, desc[UR6][R2.64] ;  /* 0x00000006020c7981 */ /* 0x000ee8000c1e1900 */
[----:B------:R-:W2:Y:S01]  /*04f0*/  LDG.E R8, desc[UR6][R8.64] ;  /* 0x0000000608087981 */ /* 0x000ea2000c1e1900 */
[----:B------:R-:W-:-:S03]  /*0500*/  IMAD.WIDE R4, R15, 0x4, R10 ;  /* 0x000000040f047825 */ /* 0x000fc600078e020a */
[----:B------:R-:W2:Y:S04]  /*0510*/  LDG.E R19, desc[UR6][R2.64+0x4] ;  /* 0x0000040602137981 */ /* 0x000ea8000c1e1900 */
[----:B------:R-:W4:Y:S04]  /*0520*/  LDG.E R16, desc[UR6][R10.64] ;  /* 0x000000060a107981 */ /* 0x000f28000c1e1900 */
[----:B------:R-:W4:Y:S04]  /*0530*/  LDG.E R23, desc[UR6][R2.64+0x8] ;  /* 0x0000080602177981 */ /* 0x000f28000c1e1900 */
[----:B------:R-:W5:Y:S04]  /*0540*/  LDG.E R25, desc[UR6][R2.64+0xc] ;  /* 0x00000c0602197981 */ /* 0x000f68000c1e1900 */
[----:B------:R-:W5:Y:S01]  /*0550*/  LDG.E R4, desc[UR6][R4.64] ;  /* 0x0000000604047981 */ /* 0x000f62000c1e1900 */
[----:B------:R-:W-:Y:S01]  /*0560*/  IADD3 R14, PT, PT, R14, 0x4, RZ ;  /* 0x000000040e0e7810 */ /* 0x000fe20007ffe0ff */
[----:B---3--:R-:W-:-:S04]  /*0570*/  IMAD R12, R12, R6, R21 ;  /* 0x000000060c0c7224 */ /* 0x008fc800078e0215 */
[----:B--2---:R-:W-:-:S04]  /*0580*/  IMAD R12, R19, R8, R12 ;  /* 0x00000008130c7224 */ /* 0x004fc800078e020c */
[----:B----4-:R-:W-:-:S04]  /*0590*/  IMAD R12, R23, R16, R12 ;  /* 0x00000010170c7224 */ /* 0x010fc800078e020c */
[----:B-----5:R-:W-:-:S07]  /*05a0*/  IMAD R21, R25, R4, R12 ;  /* 0x0000000419157224 */ /* 0x020fce00078e020c */
.L_x_3:
[----:B------:R-:W-:Y:S05]  /*05b0*/  @!P1 BRA `(.L_x_2) ;  /* 0x0000000000689947 */ /* 0x000fea0003800000 */
[----:B------:R-:W1:Y:S01]  /*05c0*/  LDC.64 R8, c[0x0][0x388] ;  /* 0x0000e200ff087b82 */ /* 0x000e620000000a00 */
[----:B------:R-:W-:Y:S02]  /*05d0*/  ISETP.NE.AND P0, PT, R13, 0x1, PT ;  /* 0x000000010d00780c */ /* 0x000fe40003f05270 */
[----:B------:R-:W-:-:S04]  /*05e0*/  LOP3.LUT R10, R15, 0x1, RZ, 0xc0, !PT ;  /* 0x000000010f0a7812 */ /* 0x000fc800078ec0ff */
[----:B------:R-:W-:Y:S01]  /*05f0*/  ISETP.NE.U32.AND P1, PT, R10, 0x1, PT ;  /* 0x000000010a00780c */ /* 0x000fe20003f25070 */
[----:B------:R-:W2:Y:S06]  /*0600*/  LDC.64 R6, c[0x0][0x380] ;  /* 0x0000e000ff067b82 */ /* 0x000eac0000000a00 */
[C---:B------:R-:W-:Y:S01]  /*0610*/  @P0 IMAD R13, R14.reuse, R15, R0 ;  /* 0x0000000f0e0d0224 */ /* 0x040fe200078e0200 */
[----:B------:R-:W-:Y:S01]  /*0620*/  @P0 IADD3 R11, PT, PT, R17, R14, RZ ;  /* 0x0000000e110b0210 */ /* 0x000fe20007ffe0ff */
[----:B------:R-:W3:Y:S01]  /*0630*/  LDC.64 R4, c[0x0][0x380] ;  /* 0x0000e000ff047b82 */ /* 0x000ee20000000a00 */
[----:B------:R-:W-:-:S05]  /*0640*/  @P0 IADD3 R14, PT, PT, R14, 0x2, RZ ;  /* 0x000000020e0e0810 */ /* 0x000fca0007ffe0ff */
[----:B------:R-:W-:Y:S02]  /*0650*/  @!P1 IMAD R19, R14, R15, R0 ;  /* 0x0000000f0e139224 */ /* 0x000fe400078e0200 */
[----:B------:R-:W4:Y:S01]  /*0660*/  LDC.64 R2, c[0x0][0x388] ;  /* 0x0000e200ff027b82 */ /* 0x000f220000000a00 */
[----:B-1----:R-:W-:Y:S01]  /*0670*/  @P0 IMAD.WIDE R8, R13, 0x4, R8 ;  /* 0x000000040d080825 */ /* 0x002fe200078e0208 */
[----:B------:R-:W-:-:S04]  /*0680*/  @!P1 IADD3 R13, PT, PT, R17, R14, RZ ;  /* 0x0000000e110d9210 */ /* 0x000fc80007ffe0ff */
[----:B0-----:R-:W5:Y:S01]  /*0690*/  @P0 LDG.E R14, desc[UR6][R8.64] ;  /* 0x00000006080e0981 */ /* 0x001f62000c1e1900 */
[----:B--2---:R-:W-:-:S04]  /*06a0*/  @P0 IMAD.WIDE R6, R11, 0x4, R6 ;  /* 0x000000040b060825 */ /* 0x004fc800078e0206 */
[----:B------:R-:W-:Y:S01]  /*06b0*/  @P0 IMAD.WIDE R10, R15, 0x4, R8 ;  /* 0x000000040f0a0825 */ /* 0x000fe200078e0208 */
[----:B------:R-:W5:Y:S03]  /*06c0*/  @P0 LDG.E R12, desc[UR6][R6.64] ;  /* 0x00000006060c0981 */ /* 0x000f66000c1e1900 */
[----:B---3--:R-:W-:Y:S01]  /*06d0*/  @!P1 IMAD.WIDE R4, R13, 0x4, R4 ;  /* 0x000000040d049825 */ /* 0x008fe200078e0204 */
[----:B------:R-:W2:Y:S04]  /*06e0*/  @P0 LDG.E R15, desc[UR6][R6.64+0x4] ;  /* 0x00000406060f0981 */ /* 0x000ea8000c1e1900 */
[----:B------:R-:W2:Y:S01]  /*06f0*/  @P0 LDG.E R10, desc[UR6][R10.64] ;  /* 0x000000060a0a0981 */ /* 0x000ea2000c1e1900 */
[----:B----4-:R-:W-:-:S03]  /*0700*/  @!P1 IMAD.WIDE R2, R19, 0x4, R2 ;  /* 0x0000000413029825 */ /* 0x010fc600078e0202 */
[----:B------:R-:W3:Y:S04]  /*0710*/  @!P1 LDG.E R4, desc[UR6][R4.64] ;  /* 0x0000000604049981 */ /* 0x000ee8000c1e1900 */
[----:B------:R-:W3:Y:S01]  /*0720*/  @!P1 LDG.E R2, desc[UR6][R2.64] ;  /* 0x0000000602029981 */ /* 0x000ee2000c1e1900 */
[----:B-----5:R-:W-:-:S04]  /*0730*/  @P0 IMAD R12, R12, R14, R21 ;  /* 0x0000000e0c0c0224 */ /* 0x020fc800078e0215 */
[----:B--2---:R-:W-:-:S04]  /*0740*/  @P0 IMAD R21, R15, R10, R12 ;  /* 0x0000000a0f150224 */ /* 0x004fc800078e020c */
[----:B---3--:R-:W-:-:S07]  /*0750*/  @!P1 IMAD R21, R4, R2, R21 ;  /* 0x0000000204159224 */ /* 0x008fce00078e0215 */
.L_x_2:
[----:B------:R-:W1:Y:S01]  /*0760*/  LDC.64 R2, c[0x0][0x390] ;  /* 0x0000e400ff027b82 */ /* 0x000e620000000a00 */
[----:B------:R-:W-:-:S05]  /*0770*/  IADD3 R17, PT, PT, R0, R17, RZ ;  /* 0x0000001100117210 */ /* 0x000fca0007ffe0ff */
[----:B-1----:R-:W-:-:S05]  /*0780*/  IMAD.WIDE R2, R17, 0x4, R2 ;  /* 0x0000000411027825 */ /* 0x002fca00078e0202 */
[----:B0-----:R-:W-:Y:S01]  /*0790*/  STG.E desc[UR6][R2.64], R21 ;  /* 0x0000001502007986 */ /* 0x001fe2000c101906 */
[----:B------:R-:W-:Y:S05]  /*07a0*/  EXIT ;  /* 0x000000000000794d */ /* 0x000fea0003800000 */
.L_x_4:
[----:B------:R-:W-:-:S00]  /*07b0*/  BRA `(.L_x_4) ;  /* 0xfffffffc00fc7947 */ /* 0x000fc0000383ffff */
[----:B------:R-:W-:-:S00]  /*07c0*/  NOP ;  /* 0x0000000000007918 */ /* 0x000fc00000000000 */
        /* <DEDUP_REMOVED lines=11> */
.L_x_5:


//--------------------- .nv.shared.reserved.0     --------------------------
	.section	.nv.shared.reserved.0,"aw",@nobits
	.weak		__nv_reservedSMEM_offset_0_alias
	.size		__nv_reservedSMEM_offset_0_alias, 0, 64
	.other		__nv_reservedSMEM_offset_0_alias,@"STO_CUDA_RESERVED_SHARED STV_DEFAULT"
__nv_reservedSMEM_offset_0_alias:
	.zero		0
	.zero		64


//--------------------- .nv.constant0._Z15multiply_matrixPiS_S_i --------------------------
	.section	.nv.constant0._Z15multiply_matrixPiS_S_i,"a",@progbits
	.sectionflags	@""
	.align	4
.nv.constant0._Z15multiply_matrixPiS_S_i:
	.zero		924


//--------------------- SYMBOLS --------------------------

	.type		.nv.reservedSmem.offset0,@object
	.size		.nv.reservedSmem.offset0,0x4
